	.headerflags	@"EF_CUDA_TEXMODE_UNIFIED EF_CUDA_64BIT_ADDRESS EF_CUDA_ACCELERATORS EF_CUDA_SM90 EF_CUDA_VIRTUAL_SM(EF_CUDA_SM90)"
	.elftype	@"ET_EXEC"


//--------------------- .nv.info                  --------------------------
	.section	.nv.info,"",@"SHT_CUDA_INFO"
	.align	4


	//----- nvinfo : EIATTR_REGCOUNT
	.align		4
        /*0000*/ 	.byte	0x04, 0x2f
        /*0002*/ 	.short	(.L_1 - .L_0)
	.align		4
.L_0:
        /*0004*/ 	.word	index@(triton_poi_fused_cat_1)
        /*0008*/ 	.word	0x00000020


	//----- nvinfo : EIATTR_MIN_STACK_SIZE
	.align		4
.L_1:
        /*000c*/ 	.byte	0x04, 0x12
        /*000e*/ 	.short	(.L_3 - .L_2)
	.align		4
.L_2:
        /*0010*/ 	.word	index@(triton_poi_fused_cat_1)
        /*0014*/ 	.word	0x00000000


	//----- nvinfo : EIATTR_FRAME_SIZE
	.align		4
.L_3:
        /*0018*/ 	.byte	0x04, 0x11
        /*001a*/ 	.short	(.L_5 - .L_4)
	.align		4
.L_4:
        /*001c*/ 	.word	index@(triton_poi_fused_cat_1)
        /*0020*/ 	.word	0x00000000


	//----- nvinfo : EIATTR_MIN_STACK_SIZE
	.align		4
.L_5:
        /*0024*/ 	.byte	0x04, 0x12
        /*0026*/ 	.short	(.L_7 - .L_6)
	.align		4
.L_6:
        /*0028*/ 	.word	index@(triton_poi_fused_cat_1)
        /*002c*/ 	.word	0x00000000
.L_7:


//--------------------- .nv.info.triton_poi_fused_cat_1 --------------------------
	.section	.nv.info.triton_poi_fused_cat_1,"",@"SHT_CUDA_INFO"
	.sectionflags	@""
	.align	4


	//----- nvinfo : EIATTR_CUDA_API_VERSION
	.align		4
        /*0000*/ 	.byte	0x04, 0x37
        /*0002*/ 	.short	(.L_9 - .L_8)
.L_8:
        /*0004*/ 	.word	0x0000007c


	//----- nvinfo : EIATTR_KPARAM_INFO
	.align		4
.L_9:
        /*0008*/ 	.byte	0x04, 0x17
        /*000a*/ 	.short	(.L_11 - .L_10)
.L_10:
        /*000c*/ 	.word	0x00000000
        /*0010*/ 	.short	0x0004
        /*0012*/ 	.short	0x0020
        /*0014*/ 	.byte	0x00, 0xf0, 0x11, 0x00


	//----- nvinfo : EIATTR_KPARAM_INFO
	.align		4
.L_11:
        /*0018*/ 	.byte	0x04, 0x17
        /*001a*/ 	.short	(.L_13 - .L_12)
.L_12:
        /*001c*/ 	.word	0x00000000
        /*0020*/ 	.short	0x0003
        /*0022*/ 	.short	0x0018
        /*0024*/ 	.byte	0x00, 0xf4, 0x21, 0x00


	//----- nvinfo : EIATTR_KPARAM_INFO
	.align		4
.L_13:
        /*0028*/ 	.byte	0x04, 0x17
        /*002a*/ 	.short	(.L_15 - .L_14)
.L_14:
        /*002c*/ 	.word	0x00000000
        /*0030*/ 	.short	0x0002
        /*0032*/ 	.short	0x0010
        /*0034*/ 	.byte	0x00, 0xf4, 0x21, 0x00


	//----- nvinfo : EIATTR_KPARAM_INFO
	.align		4
.L_15:
        /*0038*/ 	.byte	0x04, 0x17
        /*003a*/ 	.short	(.L_17 - .L_16)
.L_16:
        /*003c*/ 	.word	0x00000000
        /*0040*/ 	.short	0x0001
        /*0042*/ 	.short	0x0008
        /*0044*/ 	.byte	0x00, 0xf4, 0x21, 0x00


	//----- nvinfo : EIATTR_KPARAM_INFO
	.align		4
.L_17:
        /*0048*/ 	.byte	0x04, 0x17
        /*004a*/ 	.short	(.L_19 - .L_18)
.L_18:
        /*004c*/ 	.word	0x00000000
        /*0050*/ 	.short	0x0000
        /*0052*/ 	.short	0x0000
        /*0054*/ 	.byte	0x00, 0xf4, 0x21, 0x00


	//----- nvinfo : EIATTR_SPARSE_MMA_MASK
	.align		4
.L_19:
        /*0058*/ 	.byte	0x03, 0x50
        /*005a*/ 	.short	0x0000


	//----- nvinfo : EIATTR_MAXREG_COUNT
	.align		4
        /*005c*/ 	.byte	0x03, 0x1b
        /*005e*/ 	.short	0x00ff


	//----- nvinfo : EIATTR_EXIT_INSTR_OFFSETS
	.align		4
        /*0060*/ 	.byte	0x04, 0x1c
        /*0062*/ 	.short	(.L_21 - .L_20)


	//   ....[0]....
.L_20:
        /*0064*/ 	.word	0x000009a0


	//----- nvinfo : EIATTR_REQNTID
	.align		4
.L_21:
        /*0068*/ 	.byte	0x04, 0x10
        /*006a*/ 	.short	(.L_23 - .L_22)
.L_22:
        /*006c*/ 	.word	0x00000080
        /*0070*/ 	.word	0x00000001
        /*0074*/ 	.word	0x00000001


	//----- nvinfo : EIATTR_CBANK_PARAM_SIZE
	.align		4
.L_23:
        /*0078*/ 	.byte	0x03, 0x19
        /*007a*/ 	.short	0x0024


	//----- nvinfo : EIATTR_PARAM_CBANK
	.align		4
        /*007c*/ 	.byte	0x04, 0x0a
        /*007e*/ 	.short	(.L_25 - .L_24)
	.align		4
.L_24:
        /*0080*/ 	.word	index@(.nv.constant0.triton_poi_fused_cat_1)
        /*0084*/ 	.short	0x0210
        /*0086*/ 	.short	0x0024


	//----- nvinfo : EIATTR_SW_WAR
	.align		4
.L_25:
        /*0088*/ 	.byte	0x04, 0x36
        /*008a*/ 	.short	(.L_27 - .L_26)
.L_26:
        /*008c*/ 	.word	0x00000008
.L_27:


//--------------------- .nv.callgraph             --------------------------
	.section	.nv.callgraph,"",@"SHT_CUDA_CALLGRAPH"
	.align	4
	.sectionentsize	8
	.align		4
        /*0000*/ 	.word	0x00000000
	.align		4
        /*0004*/ 	.word	0xffffffff
	.align		4
        /*0008*/ 	.word	0x00000000
	.align		4
        /*000c*/ 	.word	0xfffffffe
	.align		4
        /*0010*/ 	.word	0x00000000
	.align		4
        /*0014*/ 	.word	0xfffffffd
	.align		4
        /*0018*/ 	.word	0x00000000
	.align		4
        /*001c*/ 	.word	0xfffffffc


//--------------------- .text.triton_poi_fused_cat_1 --------------------------
	.section	.text.triton_poi_fused_cat_1,"ax",@progbits
	.align	128
        .global         triton_poi_fused_cat_1
        .type           triton_poi_fused_cat_1,@function
        .size           triton_poi_fused_cat_1,(.L_x_1 - triton_poi_fused_cat_1)
        .other          triton_poi_fused_cat_1,@"STO_CUDA_ENTRY STV_DEFAULT"
triton_poi_fused_cat_1:
.text.triton_poi_fused_cat_1:
[----:B------:R-:W-:Y:S01]  /*0000*/  LDC R1, c[0x0][0x28] ;  /* 0x00000a00ff017b82 */ /* 0x000fe20000000800 */
[----:B------:R-:W1:Y:S07]  /*0010*/  S2R R0, SR_TID.X ;  /* 0x0000000000007919 */ /* 0x000e6e0000002100 */
[----:B------:R-:W2:Y:S01]  /*0020*/  LDC.64 R4, c[0x0][0x210] ;  /* 0x00008400ff047b82 */ /* 0x000ea20000000a00 */
[----:B------:R-:W-:Y:S02]  /*0030*/  CS2R R8, SRZ ;  /* 0x0000000000087805 */ /* 0x000fe4000001ff00 */
[----:B------:R-:W-:Y:S01]  /*0040*/  CS2R R10, SRZ ;  /* 0x00000000000a7805 */ /* 0x000fe2000001ff00 */
[----:B------:R-:W3:Y:S04]  /*0050*/  S2R R21, SR_CTAID.X ;  /* 0x0000000000157919 */ /* 0x000ee80000002500 */
[----:B------:R-:W4:Y:S01]  /*0060*/  LDC.64 R16, c[0x0][0x218] ;  /* 0x00008600ff107b82 */ /* 0x000f220000000a00 */
[----:B------:R-:W-:Y:S01]  /*0070*/  CS2R R22, SRZ ;  /* 0x0000000000167805 */ /* 0x000fe2000001ff00 */
[----:B------:R-:W-:Y:S01]  /*0080*/  ULDC.64 UR4, c[0x0][0x208] ;  /* 0x0000820000047ab9 */ /* 0x000fe20000000a00 */
[----:B------:R-:W-:Y:S01]  /*0090*/  CS2R R26, SRZ ;  /* 0x00000000001a7805 */ /* 0x000fe2000001ff00 */
[----:B------:R-:W-:Y:S01]  /*00a0*/  IMAD.MOV.U32 R20, RZ, RZ, RZ ;  /* 0x000000ffff147224 */ /* 0x000fe200078e00ff */
[----:B------:R-:W-:Y:S01]  /*00b0*/  ULDC.64 UR6, c[0x0][0x220] ;  /* 0x0000880000067ab9 */ /* 0x000fe20000000a00 */
[----:B-1----:R-:W-:Y:S01]  /*00c0*/  IMAD.SHL.U32 R0, R0, 0x4, RZ ;  /* 0x0000000400007824 */ /* 0x002fe200078e00ff */
[----:B---3--:R-:W-:-:S04]  /*00d0*/  SHF.R.S32.HI R28, RZ, 0x15, R21 ;  /* 0x00000015ff1c7819 */ /* 0x008fc80000011415 */
[----:B------:R-:W-:Y:S02]  /*00e0*/  LOP3.LUT R0, R0, 0x1fc, RZ, 0xc0, !PT ;  /* 0x000001fc00007812 */ /* 0x000fe400078ec0ff */
[----:B------:R-:W-:-:S03]  /*00f0*/  SGXT R28, R28, 0x1 ;  /* 0x000000011c1c781a */ /* 0x000fc60000000200 */
[----:B------:R-:W-:-:S04]  /*0100*/  IMAD R21, R21, 0x400, R0 ;  /* 0x0000040015157824 */ /* 0x000fc800078e0200 */
[----:B------:R-:W-:Y:S01]  /*0110*/  IMAD.HI R2, R21, 0x3e88cb3d, RZ ;  /* 0x3e88cb3d15027827 */ /* 0x000fe200078e02ff */
[----:B------:R-:W-:-:S04]  /*0120*/  LEA.HI R19, R28, R21, RZ, 0xc ;  /* 0x000000151c137211 */ /* 0x000fc800078f60ff */
[----:B------:R-:W-:Y:S02]  /*0130*/  SHF.R.S32.HI R24, RZ, 0xc, R19 ;  /* 0x0000000cff187819 */ /* 0x000fe40000011413 */
[----:B------:R-:W-:-:S03]  /*0140*/  SHF.R.U32.HI R7, RZ, 0x1f, R2 ;  /* 0x0000001fff077819 */ /* 0x000fc60000011602 */
[----:B------:R-:W-:Y:S01]  /*0150*/  IMAD.HI R0, R24, 0x3e88cb3d, RZ ;  /* 0x3e88cb3d18007827 */ /* 0x000fe200078e02ff */
[----:B------:R-:W-:-:S04]  /*0160*/  LEA.HI.SX32 R2, R2, R7, 0xf ;  /* 0x0000000702027211 */ /* 0x000fc800078f7aff */
[----:B------:R-:W-:Y:S01]  /*0170*/  SHF.R.U32.HI R3, RZ, 0x1f, R0 ;  /* 0x0000001fff037819 */ /* 0x000fe20000011600 */
[----:B------:R-:W-:-:S03]  /*0180*/  VIADD R25, R21, 0x200 ;  /* 0x0000020015197836 */ /* 0x000fc60000000000 */
[----:B------:R-:W-:Y:S02]  /*0190*/  LEA.HI.SX32 R3, R0, R3, 0x1b ;  /* 0x0000000300037211 */ /* 0x000fe400078fdaff */
[----:B------:R-:W-:-:S03]  /*01a0*/  LEA.HI R28, R28, R25, RZ, 0xc ;  /* 0x000000191c1c7211 */ /* 0x000fc600078f60ff */
[----:B------:R-:W-:Y:S02]  /*01b0*/  IMAD R24, R3, -0x83, R24 ;  /* 0xffffff7d03187824 */ /* 0x000fe400078e0218 */
[----:B------:R-:W-:Y:S01]  /*01c0*/  IMAD R3, R2, -0x83000, R21 ;  /* 0xfff7d00002037824 */ /* 0x000fe200078e0215 */
[----:B------:R-:W-:Y:S01]  /*01d0*/  SHF.R.S32.HI R18, RZ, 0xc, R28 ;  /* 0x0000000cff127819 */ /* 0x000fe2000001141c */
[C---:B----4-:R-:W-:Y:S01]  /*01e0*/  IMAD.WIDE R6, R24.reuse, 0x4, R16 ;  /* 0x0000000418067825 */ /* 0x050fe200078e0210 */
[----:B------:R-:W-:-:S03]  /*01f0*/  ISETP.GE.AND P2, PT, R24, 0x80, PT ;  /* 0x000000801800780c */ /* 0x000fc60003f46270 */
[----:B------:R-:W-:Y:S02]  /*0200*/  IMAD R3, R2, 0x80000, R3 ;  /* 0x0008000002037824 */ /* 0x000fe400078e0203 */
[----:B------:R-:W-:-:S04]  /*0210*/  IMAD.HI R2, R25, 0x3e88cb3d, RZ ;  /* 0x3e88cb3d19027827 */ /* 0x000fc800078e02ff */
[----:B------:R-:W-:Y:S01]  /*0220*/  IMAD.HI R0, R18, 0x3e88cb3d, RZ ;  /* 0x3e88cb3d12007827 */ /* 0x000fe200078e02ff */
[----:B------:R-:W-:-:S03]  /*0230*/  SHF.R.U32.HI R15, RZ, 0x1f, R2 ;  /* 0x0000001fff0f7819 */ /* 0x000fc60000011602 */
[----:B--2---:R-:W-:Y:S01]  /*0240*/  IMAD.WIDE R12, R3, 0x4, R4 ;  /* 0x00000004030c7825 */ /* 0x004fe200078e0204 */
[----:B------:R-:W-:Y:S01]  /*0250*/  LEA.HI.SX32 R2, R2, R15, 0xf ;  /* 0x0000000f02027211 */ /* 0x000fe200078f7aff */
[----:B------:R-:W2:Y:S01]  /*0260*/  @!P2 LDG.E.EL R22, desc[UR4][R6.64] ;  /* 0x000000040616a981 */ /* 0x000ea2000c2e1900 */
[----:B------:R-:W-:Y:S01]  /*0270*/  SHF.R.U32.HI R15, RZ, 0x1f, R0 ;  /* 0x0000001fff0f7819 */ /* 0x000fe20000011600 */
[----:B------:R-:W-:Y:S02]  /*0280*/  IMAD.MOV.U32 R3, RZ, RZ, RZ ;  /* 0x000000ffff037224 */ /* 0x000fe400078e00ff */
[----:B------:R1:W3:Y:S01]  /*0290*/  @!P2 LDG.E.128 R8, desc[UR4][R12.64] ;  /* 0x000000040c08a981 */ /* 0x0002e2000c1e1d00 */
[----:B------:R-:W-:Y:S01]  /*02a0*/  LEA.HI.SX32 R15, R0, R15, 0x1b ;  /* 0x0000000f000f7211 */ /* 0x000fe200078fdaff */
[----:B------:R-:W-:Y:S02]  /*02b0*/  IMAD.HI R29, R21, 0x3e88cb3d, RZ ;  /* 0x3e88cb3d151d7827 */ /* 0x000fe400078e02ff */
[----:B------:R-:W4:Y:S02]  /*02c0*/  @!P2 LDG.E.EL R3, desc[UR4][R6.64] ;  /* 0x000000040603a981 */ /* 0x000f24000c2e1900 */
[----:B------:R-:W-:-:S02]  /*02d0*/  IMAD R18, R15, -0x83, R18 ;  /* 0xffffff7d0f127824 */ /* 0x000fc400078e0212 */
[----:B------:R-:W5:Y:S01]  /*02e0*/  @!P2 LDG.E.EL R23, desc[UR4][R6.64] ;  /* 0x000000040617a981 */ /* 0x000f62000c2e1900 */
[----:B------:R-:W-:Y:S02]  /*02f0*/  IMAD.MOV.U32 R0, RZ, RZ, RZ ;  /* 0x000000ffff007224 */ /* 0x000fe400078e00ff */
[----:B-1----:R-:W-:Y:S01]  /*0300*/  IMAD R13, R2, -0x83000, R25 ;  /* 0xfff7d000020d7824 */ /* 0x002fe200078e0219 */
[C---:B------:R-:W-:Y:S01]  /*0310*/  ISETP.GE.AND P1, PT, R18.reuse, 0x80, PT ;  /* 0x000000801200780c */ /* 0x040fe20003f26270 */
[----:B------:R1:W5:Y:S01]  /*0320*/  @!P2 LDG.E.EL R26, desc[UR4][R6.64] ;  /* 0x00000004061aa981 */ /* 0x000362000c2e1900 */
[----:B------:R-:W-:-:S04]  /*0330*/  IMAD.WIDE R16, R18, 0x4, R16 ;  /* 0x0000000412107825 */ /* 0x000fc800078e0210 */
[----:B------:R-:W-:Y:S02]  /*0340*/  IMAD R13, R2, 0x80000, R13 ;  /* 0x00080000020d7824 */ /* 0x000fe400078e020d */
[----:B------:R-:W-:Y:S01]  /*0350*/  IMAD.MOV.U32 R2, RZ, RZ, RZ ;  /* 0x000000ffff027224 */ /* 0x000fe200078e00ff */
[----:B------:R-:W-:Y:S01]  /*0360*/  CS2R R14, SRZ ;  /* 0x00000000000e7805 */ /* 0x000fe2000001ff00 */
[----:B------:R-:W-:Y:S01]  /*0370*/  IMAD.WIDE R4, R13, 0x4, R4 ;  /* 0x000000040d047825 */ /* 0x000fe200078e0204 */
[----:B-1----:R-:W-:-:S03]  /*0380*/  SHF.R.U32.HI R7, RZ, 0x1f, R29 ;  /* 0x0000001fff077819 */ /* 0x002fc6000001161d */
[----:B------:R-:W-:Y:S01]  /*0390*/  VIADD R6, R21, 0x200 ;  /* 0x0000020015067836 */ /* 0x000fe20000000000 */
[----:B------:R-:W-:Y:S02]  /*03a0*/  CS2R R12, SRZ ;  /* 0x00000000000c7805 */ /* 0x000fe4000001ff00 */
[----:B------:R-:W-:Y:S01]  /*03b0*/  LOP3.LUT R28, R28, 0xfffff000, RZ, 0xc0, !PT ;  /* 0xfffff0001c1c7812 */ /* 0x000fe200078ec0ff */
[----:B------:R-:W5:Y:S01]  /*03c0*/  @!P1 LDG.E.EL R27, desc[UR4][R16.64] ;  /* 0x00000004101b9981 */ /* 0x000f62000c2e1900 */
[----:B------:R-:W-:Y:S01]  /*03d0*/  LOP3.LUT R19, R19, 0xfffff000, RZ, 0xc0, !PT ;  /* 0xfffff00013137812 */ /* 0x000fe200078ec0ff */
[----:B------:R-:W-:Y:S01]  /*03e0*/  IMAD.HI R6, R6, 0x3e88cb3d, RZ ;  /* 0x3e88cb3d06067827 */ /* 0x000fe200078e02ff */
[----:B------:R-:W-:Y:S01]  /*03f0*/  LEA.HI.SX32 R7, R29, R7, 0xf ;  /* 0x000000071d077211 */ /* 0x000fe200078f7aff */
[----:B------:R-:W5:Y:S02]  /*0400*/  @!P1 LDG.E.EL R0, desc[UR4][R16.64] ;  /* 0x0000000410009981 */ /* 0x000f64000c2e1900 */
[----:B------:R-:W-:-:S02]  /*0410*/  IMAD.IADD R19, R21, 0x1, -R19 ;  /* 0x0000000115137824 */ /* 0x000fc400078e0a13 */
[----:B------:R-:W5:Y:S01]  /*0420*/  @!P1 LDG.E.EL R20, desc[UR4][R16.64] ;  /* 0x0000000410149981 */ /* 0x000f62000c2e1900 */
[----:B------:R-:W-:-:S03]  /*0430*/  IMAD R7, R7, 0x3000, RZ ;  /* 0x0000300007077824 */ /* 0x000fc600078e02ff */
[----:B------:R1:W5:Y:S04]  /*0440*/  @!P1 LDG.E.EL R2, desc[UR4][R16.64] ;  /* 0x0000000410029981 */ /* 0x000368000c2e1900 */
[----:B------:R1:W5:Y:S02]  /*0450*/  @!P1 LDG.E.128 R12, desc[UR4][R4.64] ;  /* 0x00000004040c9981 */ /* 0x000364000c1e1d00 */
[----:B-1----:R-:W-:Y:S01]  /*0460*/  IMAD.IADD R16, R25, 0x1, -R28 ;  /* 0x0000000119107824 */ /* 0x002fe200078e0a1c */
[----:B------:R-:W-:Y:S01]  /*0470*/  SHF.R.U32.HI R17, RZ, 0x1f, R6 ;  /* 0x0000001fff117819 */ /* 0x000fe20000011606 */
[----:B------:R-:W-:-:S03]  /*0480*/  IMAD.SHL.U32 R28, R24, 0x1000, RZ ;  /* 0x00001000181c7824 */ /* 0x000fc600078e00ff */
[----:B------:R-:W-:Y:S02]  /*0490*/  LEA.HI.SX32 R25, R6, R17, 0xf ;  /* 0x0000001106197211 */ /* 0x000fe400078f7aff */
[----:B------:R-:W-:Y:S02]  /*04a0*/  SHF.R.S32.HI R17, RZ, 0x1f, R19 ;  /* 0x0000001fff117819 */ /* 0x000fe40000011413 */
[--C-:B0-----:R-:W-:Y:S02]  /*04b0*/  IADD3 R4, P0, P3, R28, R19, R7.reuse ;  /* 0x000000131c047210 */ /* 0x101fe40007b1e007 */
[----:B------:R-:W-:Y:S02]  /*04c0*/  SHF.R.S32.HI R6, RZ, 0x1f, R7 ;  /* 0x0000001fff067819 */ /* 0x000fe40000011407 */
[----:B------:R-:W-:Y:S01]  /*04d0*/  SHF.R.S32.HI R5, RZ, 0x1f, R28 ;  /* 0x0000001fff057819 */ /* 0x000fe2000001141c */
[----:B------:R-:W-:-:S03]  /*04e0*/  IMAD.SHL.U32 R7, R18, 0x1000, RZ ;  /* 0x0000100012077824 */ /* 0x000fc600078e00ff */
[----:B------:R-:W-:Y:S01]  /*04f0*/  IADD3.X R5, R5, R17, R6, P0, P3 ;  /* 0x0000001105057210 */ /* 0x000fe200007e6406 */
[----:B------:R-:W-:Y:S01]  /*0500*/  IMAD R6, R25, 0x3000, RZ ;  /* 0x0000300019067824 */ /* 0x000fe200078e02ff */
[----:B------:R-:W-:Y:S02]  /*0510*/  SHF.R.S32.HI R19, RZ, 0x1f, R16 ;  /* 0x0000001fff137819 */ /* 0x000fe40000011410 */
[----:B------:R-:W-:Y:S02]  /*0520*/  LEA R28, P0, R4, UR6, 0x2 ;  /* 0x00000006041c7c11 */ /* 0x000fe4000f8010ff */
[----:B------:R-:W-:Y:S02]  /*0530*/  ISETP.GT.AND P3, PT, R24, 0x7f, PT ;  /* 0x0000007f1800780c */ /* 0x000fe40003f64270 */
[--C-:B------:R-:W-:Y:S02]  /*0540*/  IADD3 R16, P4, P5, R7, R16, R6.reuse ;  /* 0x0000001007107210 */ /* 0x100fe40007d9e006 */
[----:B------:R-:W-:-:S02]  /*0550*/  SHF.R.S32.HI R6, RZ, 0x1f, R6 ;  /* 0x0000001fff067819 */ /* 0x000fc40000011406 */
[----:B------:R-:W-:Y:S02]  /*0560*/  SHF.R.S32.HI R17, RZ, 0x1f, R7 ;  /* 0x0000001fff117819 */ /* 0x000fe40000011407 */
[----:B------:R-:W-:Y:S02]  /*0570*/  LEA.HI.X R29, R4, UR7, R5, 0x2, P0 ;  /* 0x00000007041d7c11 */ /* 0x000fe400080f1405 */
[----:B------:R-:W-:Y:S02]  /*0580*/  ISETP.GT.AND P0, PT, R18, 0x7f, PT ;  /* 0x0000007f1200780c */ /* 0x000fe40003f04270 */
[----:B------:R-:W-:Y:S02]  /*0590*/  IADD3.X R17, R17, R19, R6, P4, P5 ;  /* 0x0000001311117210 */ /* 0x000fe400027ea406 */
[----:B------:R-:W-:Y:S02]  /*05a0*/  CS2R R4, SRZ ;  /* 0x0000000000047805 */ /* 0x000fe4000001ff00 */
[----:B------:R-:W-:-:S02]  /*05b0*/  LEA R24, P4, R16, UR6, 0x2 ;  /* 0x0000000610187c11 */ /* 0x000fc4000f8810ff */
[----:B------:R-:W-:Y:S02]  /*05c0*/  CS2R R6, SRZ ;  /* 0x0000000000067805 */ /* 0x000fe4000001ff00 */
[----:B------:R-:W-:Y:S02]  /*05d0*/  CS2R R18, SRZ ;  /* 0x0000000000127805 */ /* 0x000fe4000001ff00 */
[----:B------:R-:W-:Y:S02]  /*05e0*/  LEA.HI.X R25, R16, UR7, R17, 0x2, P4 ;  /* 0x0000000710197c11 */ /* 0x000fe4000a0f1411 */
[----:B------:R-:W-:Y:S01]  /*05f0*/  CS2R R16, SRZ ;  /* 0x0000000000107805 */ /* 0x000fe2000001ff00 */
[----:B------:R5:W5:Y:S05]  /*0600*/  @P3 LDG.E.128 R4, desc[UR4][R28.64+-0x200000] ;  /* 0xe00000041c043981 */ /* 0x000b6a000c1e1d00 */
[----:B------:R0:W5:Y:S01]  /*0610*/  @P0 LDG.E.128 R16, desc[UR4][R24.64+-0x200000] ;  /* 0xe000000418100981 */ /* 0x000162000c1e1d00 */
[----:B--2---:R-:W-:-:S02]  /*0620*/  SEL R22, R22, RZ, !P2 ;  /* 0x000000ff16167207 */ /* 0x004fc40005000000 */
[----:B---3--:R-:W-:Y:S02]  /*0630*/  SEL R8, R8, RZ, !P2 ;  /* 0x000000ff08087207 */ /* 0x008fe40005000000 */
[----:B------:R-:W-:Y:S02]  /*0640*/  SEL R9, R9, RZ, !P2 ;  /* 0x000000ff09097207 */ /* 0x000fe40005000000 */
[----:B----4-:R-:W-:Y:S02]  /*0650*/  SEL R3, R3, RZ, !P2 ;  /* 0x000000ff03037207 */ /* 0x010fe40005000000 */
[----:B------:R-:W-:Y:S02]  /*0660*/  FSETP.GT.AND P4, PT, R9, -R22, PT ;  /* 0x800000160900720b */ /* 0x000fe40003f84000 */
[----:B------:R-:W-:Y:S02]  /*0670*/  FSETP.GT.AND P6, PT, R8, -R3, PT ;  /* 0x800000030800720b */ /* 0x000fe40003fc4000 */
[----:B------:R-:W-:-:S02]  /*0680*/  SEL R10, R10, RZ, !P2 ;  /* 0x000000ff0a0a7207 */ /* 0x000fc40005000000 */
[----:B-----5:R-:W-:Y:S01]  /*0690*/  SEL R29, R23, RZ, !P2 ;  /* 0x000000ff171d7207 */ /* 0x020fe20005000000 */
[----:B------:R-:W-:Y:S01]  /*06a0*/  FADD R3, R8, R3 ;  /* 0x0000000308037221 */ /* 0x000fe20000000000 */
[----:B------:R-:W-:Y:S01]  /*06b0*/  FADD R23, R9, R22 ;  /* 0x0000001609177221 */ /* 0x000fe20000000000 */
[----:B------:R-:W-:Y:S02]  /*06c0*/  SEL R8, R11, RZ, !P2 ;  /* 0x000000ff0b087207 */ /* 0x000fe40005000000 */
[----:B0-----:R-:W-:Y:S01]  /*06d0*/  SEL R25, R26, RZ, !P2 ;  /* 0x000000ff1a197207 */ /* 0x001fe20005000000 */
[C---:B------:R-:W-:Y:S01]  /*06e0*/  FADD R22, R10.reuse, R29 ;  /* 0x0000001d0a167221 */ /* 0x040fe20000000000 */
[----:B------:R-:W-:Y:S01]  /*06f0*/  FSETP.GT.AND P5, PT, R10, -R29, PT ;  /* 0x8000001d0a00720b */ /* 0x000fe20003fa4000 */
[----:B------:R-:W-:Y:S01]  /*0700*/  @!P4 FMUL R23, R23, 0.10000000149011611938 ;  /* 0x3dcccccd1717c820 */ /* 0x000fe20000400000 */
[----:B------:R-:W0:Y:S01]  /*0710*/  LDC.64 R10, c[0x0][0x228] ;  /* 0x00008a00ff0a7b82 */ /* 0x000e220000000a00 */
[----:B------:R-:W-:Y:S01]  /*0720*/  @!P6 FMUL R3, R3, 0.10000000149011611938 ;  /* 0x3dcccccd0303e820 */ /* 0x000fe20000400000 */
[----:B------:R-:W-:-:S02]  /*0730*/  FSETP.GT.AND P6, PT, R8, -R25, PT ;  /* 0x800000190800720b */ /* 0x000fc40003fc4000 */
[----:B------:R-:W-:Y:S02]  /*0740*/  SEL R24, R27, RZ, !P1 ;  /* 0x000000ff1b187207 */ /* 0x000fe40004800000 */
[----:B------:R-:W-:-:S04]  /*0750*/  SEL R9, R12, RZ, !P1 ;  /* 0x000000ff0c097207 */ /* 0x000fc80004800000 */
[C---:B------:R-:W-:Y:S01]  /*0760*/  FSETP.GT.AND P4, PT, R9.reuse, -R24, PT ;  /* 0x800000180900720b */ /* 0x040fe20003f84000 */
[----:B------:R-:W-:Y:S01]  /*0770*/  FADD R12, R8, R25 ;  /* 0x00000019080c7221 */ /* 0x000fe20000000000 */
[----:B------:R-:W-:Y:S01]  /*0780*/  FADD R8, R9, R24 ;  /* 0x0000001809087221 */ /* 0x000fe20000000000 */
[----:B------:R-:W-:Y:S02]  /*0790*/  SEL R13, R13, RZ, !P1 ;  /* 0x000000ff0d0d7207 */ /* 0x000fe40004800000 */
[----:B------:R-:W-:Y:S02]  /*07a0*/  SEL R14, R14, RZ, !P1 ;  /* 0x000000ff0e0e7207 */ /* 0x000fe40004800000 */
[----:B------:R-:W-:Y:S02]  /*07b0*/  SEL R15, R15, RZ, !P1 ;  /* 0x000000ff0f0f7207 */ /* 0x000fe40004800000 */
[----:B------:R-:W-:Y:S02]  /*07c0*/  SEL R24, R0, RZ, !P1 ;  /* 0x000000ff00187207 */ /* 0x000fe40004800000 */
[----:B------:R-:W-:-:S02]  /*07d0*/  SEL R25, R20, RZ, !P1 ;  /* 0x000000ff14197207 */ /* 0x000fc40004800000 */
[----:B------:R-:W-:Y:S01]  /*07e0*/  SEL R2, R2, RZ, !P1 ;  /* 0x000000ff02027207 */ /* 0x000fe20004800000 */
[----:B------:R-:W-:Y:S01]  /*07f0*/  @!P5 FMUL R22, R22, 0.10000000149011611938 ;  /* 0x3dcccccd1616d820 */ /* 0x000fe20000400000 */
[----:B------:R-:W-:Y:S01]  /*0800*/  @!P6 FMUL R12, R12, 0.10000000149011611938 ;  /* 0x3dcccccd0c0ce820 */ /* 0x000fe20000400000 */
[----:B------:R-:W-:Y:S01]  /*0810*/  @!P4 FMUL R8, R8, 0.10000000149011611938 ;  /* 0x3dcccccd0808c820 */ /* 0x000fe20000400000 */
[----:B------:R-:W-:Y:S02]  /*0820*/  FSETP.GT.AND P6, PT, R13, -R24, PT ;  /* 0x800000180d00720b */ /* 0x000fe40003fc4000 */
[----:B------:R-:W-:Y:S02]  /*0830*/  FSETP.GT.AND P5, PT, R14, -R25, PT ;  /* 0x800000190e00720b */ /* 0x000fe40003fa4000 */
[----:B------:R-:W-:Y:S01]  /*0840*/  FSETP.GT.AND P4, PT, R15, -R2, PT ;  /* 0x800000020f00720b */ /* 0x000fe20003f84000 */
[----:B0-----:R-:W-:-:S04]  /*0850*/  IMAD.WIDE R20, R21, 0x4, R10 ;  /* 0x0000000415147825 */ /* 0x001fc800078e020a */
[----:B------:R-:W-:Y:S01]  /*0860*/  FADD R9, R13, R24 ;  /* 0x000000180d097221 */ /* 0x000fe20000000000 */
[----:B------:R-:W-:Y:S01]  /*0870*/  FADD R10, R14, R25 ;  /* 0x000000190e0a7221 */ /* 0x000fe20000000000 */
[----:B------:R-:W-:Y:S02]  /*0880*/  FADD R11, R15, R2 ;  /* 0x000000020f0b7221 */ /* 0x000fe40000000000 */
[----:B------:R-:W-:Y:S02]  /*0890*/  @!P6 FMUL R9, R9, 0.10000000149011611938 ;  /* 0x3dcccccd0909e820 */ /* 0x000fe40000400000 */
[----:B------:R-:W-:Y:S02]  /*08a0*/  @!P5 FMUL R10, R10, 0.10000000149011611938 ;  /* 0x3dcccccd0a0ad820 */ /* 0x000fe40000400000 */
[----:B------:R-:W-:Y:S01]  /*08b0*/  @!P4 FMUL R11, R11, 0.10000000149011611938 ;  /* 0x3dcccccd0b0bc820 */ /* 0x000fe20000400000 */
[----:B------:R-:W-:Y:S02]  /*08c0*/  SEL R4, R4, RZ, P3 ;  /* 0x000000ff04047207 */ /* 0x000fe40001800000 */
[----:B------:R-:W-:-:S02]  /*08d0*/  SEL R0, R5, RZ, P3 ;  /* 0x000000ff05007207 */ /* 0x000fc40001800000 */
[----:B------:R-:W-:Y:S02]  /*08e0*/  SEL R27, R6, RZ, P3 ;  /* 0x000000ff061b7207 */ /* 0x000fe40001800000 */
[----:B------:R-:W-:Y:S02]  /*08f0*/  SEL R7, R7, RZ, P3 ;  /* 0x000000ff07077207 */ /* 0x000fe40001800000 */
[----:B------:R-:W-:Y:S02]  /*0900*/  SEL R4, R3, R4, !P2 ;  /* 0x0000000403047207 */ /* 0x000fe40005000000 */
[----:B------:R-:W-:Y:S02]  /*0910*/  SEL R5, R23, R0, !P2 ;  /* 0x0000000017057207 */ /* 0x000fe40005000000 */
[----:B------:R-:W-:Y:S02]  /*0920*/  SEL R6, R22, R27, !P2 ;  /* 0x0000001b16067207 */ /* 0x000fe40005000000 */
[----:B------:R-:W-:-:S02]  /*0930*/  SEL R7, R12, R7, !P2 ;  /* 0x000000070c077207 */ /* 0x000fc40005000000 */
[----:B------:R-:W-:Y:S02]  /*0940*/  @P1 SEL R8, R16, RZ, P0 ;  /* 0x000000ff10081207 */ /* 0x000fe40000000000 */
[----:B------:R-:W-:Y:S02]  /*0950*/  @P1 SEL R9, R17, RZ, P0 ;  /* 0x000000ff11091207 */ /* 0x000fe40000000000 */
[----:B------:R-:W-:Y:S02]  /*0960*/  @P1 SEL R10, R18, RZ, P0 ;  /* 0x000000ff120a1207 */ /* 0x000fe40000000000 */
[----:B------:R-:W-:Y:S01]  /*0970*/  @P1 SEL R11, R19, RZ, P0 ;  /* 0x000000ff130b1207 */ /* 0x000fe20000000000 */
[----:B------:R-:W-:Y:S04]  /*0980*/  STG.E.128 desc[UR4][R20.64], R4 ;  /* 0x0000000414007986 */ /* 0x000fe8000c101d04 */
[----:B------:R-:W-:Y:S01]  /*0990*/  STG.E.128 desc[UR4][R20.64+0x800], R8 ;  /* 0x0008000814007986 */ /* 0x000fe2000c101d04 */
[----:B------:R-:W-:Y:S05]  /*09a0*/  EXIT ;  /* 0x000000000000794d */ /* 0x000fea0003800000 */
.L_x_0:
[----:B------:R-:W-:-:S00]  /*09b0*/  BRA `(.L_x_0) ;  /* 0xfffffffc00fc7947 */ /* 0x000fc0000383ffff */
[----:B------:R-:W-:-:S00]  /*09c0*/  NOP ;  /* 0x0000000000007918 */ /* 0x000fc00000000000 */
        /* <DEDUP_REMOVED lines=11> */
.L_x_1:


//--------------------- .nv.constant0.triton_poi_fused_cat_1 --------------------------
	.section	.nv.constant0.triton_poi_fused_cat_1,"a",@progbits
	.sectionflags	@""
	.align	4
.nv.constant0.triton_poi_fused_cat_1:
	.zero		564
